//
// Generated by NVIDIA NVVM Compiler
//
// Compiler Build ID: CL-36424714
// Cuda compilation tools, release 13.0, V13.0.88
// Based on NVVM 20.0.0
//

.version 9.0
.target sm_100
.address_size 64

	// .globl	my_kernel_kernel0
// _ZZ17my_kernel_kernel0E18PaddedInput_shared has been demoted
// _ZZ17my_kernel_kernel0E18placeholder_shared has been demoted

.visible .entry my_kernel_kernel0(
	.param .u64 .ptr .align 1 my_kernel_kernel0_param_0,
	.param .u64 .ptr .align 1 my_kernel_kernel0_param_1,
	.param .u64 .ptr .align 1 my_kernel_kernel0_param_2,
	.param .u64 .ptr .align 1 my_kernel_kernel0_param_3
)
{
	.reg .pred 	%p<5>;
	.reg .b16 	%rs<41>;
	.reg .b32 	%r<74>;
	.reg .b32 	%f<307>;
	.reg .b64 	%rd<26>;
	// demoted variable
	.shared .align 4 .b8 _ZZ17my_kernel_kernel0E18PaddedInput_shared[14400];
	// demoted variable
	.shared .align 4 .b8 _ZZ17my_kernel_kernel0E18placeholder_shared[32768];
	ld.param.u64 	%rd5, [my_kernel_kernel0_param_0];
	cvta.to.global.u64 	%rd1, %rd5;
	mov.u32 	%r1, %tid.x;
	cvt.u16.u32 	%rs1, %r1;
	mul.hi.u16 	%rs2, %rs1, 1093;
	shr.u16 	%rs3, %rs2, 2;
	shl.b16 	%rs4, %rs3, 12;
	shl.b16 	%rs5, %rs3, 4;
	add.s16 	%rs6, %rs1, %rs5;
	shl.b16 	%rs7, %rs6, 4;
	and.b16  	%rs8, %rs7, 3840;
	or.b16  	%rs9, %rs4, %rs8;
	cvt.u32.u16 	%r22, %rs9;
	and.b32  	%r23, %r1, 15;
	or.b32  	%r2, %r23, %r22;
	or.b16  	%rs10, %rs1, 1024;
	mul.hi.u16 	%rs11, %rs10, 2185;
	shl.b16 	%rs12, %rs11, 9;
	and.b16  	%rs13, %rs12, -4096;
	cvt.u32.u16 	%r24, %rs13;
	shr.u32 	%r25, %r1, 4;
	cvt.u16.u32 	%rs14, %r25;
	mul.lo.s16 	%rs15, %rs14, 137;
	add.s16 	%rs16, %rs15, 548;
	shr.u16 	%rs17, %rs16, 11;
	mul.lo.s16 	%rs18, %rs17, 15;
	sub.s16 	%rs19, %rs14, %rs18;
	add.s16 	%rs20, %rs19, 4;
	and.b16  	%rs21, %rs20, 255;
	mul.wide.u16 	%r26, %rs21, 256;
	or.b32  	%r27, %r23, %r24;
	or.b32  	%r3, %r27, %r26;
	or.b16  	%rs22, %rs1, 2048;
	mul.hi.u16 	%rs23, %rs22, 2185;
	shl.b16 	%rs24, %rs23, 9;
	and.b16  	%rs25, %rs24, -4096;
	cvt.u32.u16 	%r28, %rs25;
	add.s16 	%rs26, %rs15, 1096;
	shr.u16 	%rs27, %rs26, 11;
	mul.lo.s16 	%rs28, %rs27, 15;
	sub.s16 	%rs29, %rs14, %rs28;
	add.s16 	%rs30, %rs29, 8;
	and.b16  	%rs31, %rs30, 255;
	mul.wide.u16 	%r29, %rs31, 256;
	or.b32  	%r30, %r23, %r28;
	or.b32  	%r4, %r30, %r29;
	or.b16  	%rs32, %rs1, 3072;
	mul.hi.u16 	%rs33, %rs32, 2185;
	shr.u16 	%rs34, %rs33, 3;
	mul.wide.u16 	%r31, %rs34, 4096;
	add.s16 	%rs35, %rs15, 1644;
	shr.u16 	%rs36, %rs35, 11;
	mul.lo.s16 	%rs37, %rs36, 15;
	sub.s16 	%rs38, %rs14, %rs37;
	add.s16 	%rs39, %rs38, 12;
	and.b16  	%rs40, %rs39, 255;
	mul.wide.u16 	%r32, %rs40, 256;
	or.b32  	%r33, %r31, %r23;
	or.b32  	%r5, %r33, %r32;
	shr.u32 	%r34, %r1, 2;
	and.b32  	%r6, %r34, 128;
	and.b32  	%r7, %r1, 511;
	mov.b32 	%r69, 0;
	mov.f32 	%f243, 0f00000000;
	mov.f32 	%f244, %f243;
	mov.f32 	%f275, %f243;
	mov.f32 	%f283, %f243;
	mov.f32 	%f247, %f243;
	mov.f32 	%f248, %f243;
	mov.f32 	%f276, %f243;
	mov.f32 	%f284, %f243;
	mov.f32 	%f251, %f243;
	mov.f32 	%f252, %f243;
	mov.f32 	%f277, %f243;
	mov.f32 	%f285, %f243;
	mov.f32 	%f255, %f243;
	mov.f32 	%f256, %f243;
	mov.f32 	%f278, %f243;
	mov.f32 	%f286, %f243;
	mov.f32 	%f259, %f243;
	mov.f32 	%f260, %f243;
	mov.f32 	%f279, %f243;
	mov.f32 	%f287, %f243;
	mov.f32 	%f263, %f243;
	mov.f32 	%f264, %f243;
	mov.f32 	%f280, %f243;
	mov.f32 	%f288, %f243;
	mov.f32 	%f267, %f243;
	mov.f32 	%f268, %f243;
	mov.f32 	%f281, %f243;
	mov.f32 	%f289, %f243;
	mov.f32 	%f271, %f243;
	mov.f32 	%f272, %f243;
	mov.f32 	%f282, %f243;
	mov.f32 	%f290, %f243;
$L__BB0_1:
	setp.gt.u32 	%p1, %r1, 527;
	bar.sync 	0;
	shl.b32 	%r9, %r69, 4;
	add.s32 	%r35, %r2, %r9;
	mul.wide.u32 	%rd6, %r35, 4;
	add.s64 	%rd7, %rd1, %rd6;
	ld.global.nc.f32 	%f98, [%rd7];
	shl.b32 	%r36, %r1, 2;
	mov.u32 	%r37, _ZZ17my_kernel_kernel0E18PaddedInput_shared;
	add.s32 	%r38, %r37, %r36;
	st.shared.f32 	[%r38], %f98;
	add.s32 	%r39, %r3, %r9;
	mul.wide.u32 	%rd8, %r39, 4;
	add.s64 	%rd9, %rd1, %rd8;
	ld.global.nc.f32 	%f99, [%rd9];
	st.shared.f32 	[%r38+4096], %f99;
	add.s32 	%r40, %r4, %r9;
	mul.wide.u32 	%rd10, %r40, 4;
	add.s64 	%rd11, %rd1, %rd10;
	ld.global.nc.f32 	%f100, [%rd11];
	st.shared.f32 	[%r38+8192], %f100;
	@%p1 bra 	$L__BB0_3;
	add.s32 	%r41, %r5, %r9;
	mul.wide.u32 	%rd12, %r41, 4;
	add.s64 	%rd13, %rd1, %rd12;
	ld.global.nc.f32 	%f101, [%rd13];
	st.shared.f32 	[%r38+12288], %f101;
$L__BB0_3:
	ld.param.u64 	%rd23, [my_kernel_kernel0_param_1];
	and.b32  	%r46, %r1, 512;
	mov.u32 	%r47, _ZZ17my_kernel_kernel0E18PaddedInput_shared;
	add.s32 	%r48, %r46, %r47;
	add.s32 	%r71, %r48, 7680;
	shl.b32 	%r49, %r7, 2;
	mov.u32 	%r50, _ZZ17my_kernel_kernel0E18placeholder_shared;
	add.s32 	%r51, %r49, %r50;
	add.s32 	%r70, %r51, 2048;
	shl.b32 	%r52, %r69, 13;
	or.b32  	%r53, %r52, %r1;
	cvta.to.global.u64 	%rd14, %rd23;
	mul.wide.u32 	%rd15, %r53, 4;
	add.s64 	%rd16, %rd14, %rd15;
	ld.global.nc.f32 	%f102, [%rd16];
	shl.b32 	%r54, %r1, 2;
	add.s32 	%r55, %r50, %r54;
	st.shared.f32 	[%r55], %f102;
	ld.global.nc.f32 	%f103, [%rd16+4096];
	st.shared.f32 	[%r55+4096], %f103;
	ld.global.nc.f32 	%f104, [%rd16+8192];
	st.shared.f32 	[%r55+8192], %f104;
	ld.global.nc.f32 	%f105, [%rd16+12288];
	st.shared.f32 	[%r55+12288], %f105;
	ld.global.nc.f32 	%f106, [%rd16+16384];
	st.shared.f32 	[%r55+16384], %f106;
	ld.global.nc.f32 	%f107, [%rd16+20480];
	st.shared.f32 	[%r55+20480], %f107;
	ld.global.nc.f32 	%f108, [%rd16+24576];
	st.shared.f32 	[%r55+24576], %f108;
	ld.global.nc.f32 	%f109, [%rd16+28672];
	st.shared.f32 	[%r55+28672], %f109;
	bar.sync 	0;
	mov.b32 	%r72, 7680;
$L__BB0_4:
	ld.shared.f32 	%f110, [%r71+-7680];
	ld.shared.f32 	%f111, [%r70+-2048];
	fma.rn.f32 	%f112, %f110, %f111, %f290;
	ld.shared.f32 	%f113, [%r71+-5760];
	fma.rn.f32 	%f114, %f113, %f111, %f289;
	ld.shared.f32 	%f115, [%r71+-3840];
	fma.rn.f32 	%f116, %f115, %f111, %f288;
	ld.shared.f32 	%f117, [%r71+-1920];
	fma.rn.f32 	%f118, %f117, %f111, %f287;
	ld.shared.f32 	%f119, [%r71];
	fma.rn.f32 	%f120, %f119, %f111, %f286;
	ld.shared.f32 	%f121, [%r71+1920];
	fma.rn.f32 	%f122, %f121, %f111, %f285;
	ld.shared.f32 	%f123, [%r71+3840];
	fma.rn.f32 	%f124, %f123, %f111, %f284;
	ld.shared.f32 	%f125, [%r71+5760];
	fma.rn.f32 	%f126, %f125, %f111, %f283;
	ld.shared.f32 	%f127, [%r71+-7552];
	fma.rn.f32 	%f128, %f127, %f111, %f282;
	ld.shared.f32 	%f129, [%r71+-5632];
	fma.rn.f32 	%f130, %f129, %f111, %f281;
	ld.shared.f32 	%f131, [%r71+-3712];
	fma.rn.f32 	%f132, %f131, %f111, %f280;
	ld.shared.f32 	%f133, [%r71+-1792];
	fma.rn.f32 	%f134, %f133, %f111, %f279;
	ld.shared.f32 	%f135, [%r71+128];
	fma.rn.f32 	%f136, %f135, %f111, %f278;
	ld.shared.f32 	%f137, [%r71+2048];
	fma.rn.f32 	%f138, %f137, %f111, %f277;
	ld.shared.f32 	%f139, [%r71+3968];
	fma.rn.f32 	%f140, %f139, %f111, %f276;
	ld.shared.f32 	%f141, [%r71+5888];
	fma.rn.f32 	%f142, %f141, %f111, %f275;
	ld.shared.f32 	%f143, [%r71+-7676];
	ld.shared.f32 	%f144, [%r70];
	fma.rn.f32 	%f290, %f143, %f144, %f112;
	ld.shared.f32 	%f145, [%r71+-5756];
	fma.rn.f32 	%f289, %f145, %f144, %f114;
	ld.shared.f32 	%f146, [%r71+-3836];
	fma.rn.f32 	%f288, %f146, %f144, %f116;
	ld.shared.f32 	%f147, [%r71+-1916];
	fma.rn.f32 	%f287, %f147, %f144, %f118;
	ld.shared.f32 	%f148, [%r71+4];
	fma.rn.f32 	%f286, %f148, %f144, %f120;
	ld.shared.f32 	%f149, [%r71+1924];
	fma.rn.f32 	%f285, %f149, %f144, %f122;
	ld.shared.f32 	%f150, [%r71+3844];
	fma.rn.f32 	%f284, %f150, %f144, %f124;
	ld.shared.f32 	%f151, [%r71+5764];
	fma.rn.f32 	%f283, %f151, %f144, %f126;
	ld.shared.f32 	%f152, [%r71+-7548];
	fma.rn.f32 	%f282, %f152, %f144, %f128;
	ld.shared.f32 	%f153, [%r71+-5628];
	fma.rn.f32 	%f281, %f153, %f144, %f130;
	ld.shared.f32 	%f154, [%r71+-3708];
	fma.rn.f32 	%f280, %f154, %f144, %f132;
	ld.shared.f32 	%f155, [%r71+-1788];
	fma.rn.f32 	%f279, %f155, %f144, %f134;
	ld.shared.f32 	%f156, [%r71+132];
	fma.rn.f32 	%f278, %f156, %f144, %f136;
	ld.shared.f32 	%f157, [%r71+2052];
	fma.rn.f32 	%f277, %f157, %f144, %f138;
	ld.shared.f32 	%f158, [%r71+3972];
	fma.rn.f32 	%f276, %f158, %f144, %f140;
	ld.shared.f32 	%f159, [%r71+5892];
	fma.rn.f32 	%f275, %f159, %f144, %f142;
	add.s32 	%r72, %r72, 8;
	add.s32 	%r71, %r71, 8;
	add.s32 	%r70, %r70, 4096;
	setp.ne.s32 	%p2, %r72, 7744;
	@%p2 bra 	$L__BB0_4;
	mov.b32 	%r73, 0;
$L__BB0_6:
	add.s32 	%r57, %r6, %r73;
	shl.b32 	%r58, %r57, 2;
	mov.u32 	%r59, _ZZ17my_kernel_kernel0E18PaddedInput_shared;
	add.s32 	%r60, %r59, %r58;
	ld.shared.f32 	%f160, [%r60+256];
	shl.b32 	%r61, %r7, 2;
	shl.b32 	%r62, %r73, 11;
	or.b32  	%r63, %r62, %r61;
	mov.u32 	%r64, _ZZ17my_kernel_kernel0E18placeholder_shared;
	add.s32 	%r65, %r64, %r63;
	ld.shared.f32 	%f161, [%r65];
	fma.rn.f32 	%f162, %f160, %f161, %f272;
	ld.shared.f32 	%f163, [%r60+2176];
	fma.rn.f32 	%f164, %f163, %f161, %f268;
	ld.shared.f32 	%f165, [%r60+4096];
	fma.rn.f32 	%f166, %f165, %f161, %f264;
	ld.shared.f32 	%f167, [%r60+6016];
	fma.rn.f32 	%f168, %f167, %f161, %f260;
	ld.shared.f32 	%f169, [%r60+7936];
	fma.rn.f32 	%f170, %f169, %f161, %f256;
	ld.shared.f32 	%f171, [%r60+9856];
	fma.rn.f32 	%f172, %f171, %f161, %f252;
	ld.shared.f32 	%f173, [%r60+11776];
	fma.rn.f32 	%f174, %f173, %f161, %f248;
	ld.shared.f32 	%f175, [%r60+13696];
	fma.rn.f32 	%f176, %f175, %f161, %f244;
	ld.shared.f32 	%f177, [%r60+384];
	fma.rn.f32 	%f178, %f177, %f161, %f271;
	ld.shared.f32 	%f179, [%r60+2304];
	fma.rn.f32 	%f180, %f179, %f161, %f267;
	ld.shared.f32 	%f181, [%r60+4224];
	fma.rn.f32 	%f182, %f181, %f161, %f263;
	ld.shared.f32 	%f183, [%r60+6144];
	fma.rn.f32 	%f184, %f183, %f161, %f259;
	ld.shared.f32 	%f185, [%r60+8064];
	fma.rn.f32 	%f186, %f185, %f161, %f255;
	ld.shared.f32 	%f187, [%r60+9984];
	fma.rn.f32 	%f188, %f187, %f161, %f251;
	ld.shared.f32 	%f189, [%r60+11904];
	fma.rn.f32 	%f190, %f189, %f161, %f247;
	ld.shared.f32 	%f191, [%r60+13824];
	fma.rn.f32 	%f192, %f191, %f161, %f243;
	ld.shared.f32 	%f193, [%r60+260];
	ld.shared.f32 	%f194, [%r65+2048];
	fma.rn.f32 	%f272, %f193, %f194, %f162;
	ld.shared.f32 	%f195, [%r60+2180];
	fma.rn.f32 	%f268, %f195, %f194, %f164;
	ld.shared.f32 	%f196, [%r60+4100];
	fma.rn.f32 	%f264, %f196, %f194, %f166;
	ld.shared.f32 	%f197, [%r60+6020];
	fma.rn.f32 	%f260, %f197, %f194, %f168;
	ld.shared.f32 	%f198, [%r60+7940];
	fma.rn.f32 	%f256, %f198, %f194, %f170;
	ld.shared.f32 	%f199, [%r60+9860];
	fma.rn.f32 	%f252, %f199, %f194, %f172;
	ld.shared.f32 	%f200, [%r60+11780];
	fma.rn.f32 	%f248, %f200, %f194, %f174;
	ld.shared.f32 	%f201, [%r60+13700];
	fma.rn.f32 	%f244, %f201, %f194, %f176;
	ld.shared.f32 	%f202, [%r60+388];
	fma.rn.f32 	%f271, %f202, %f194, %f178;
	ld.shared.f32 	%f203, [%r60+2308];
	fma.rn.f32 	%f267, %f203, %f194, %f180;
	ld.shared.f32 	%f204, [%r60+4228];
	fma.rn.f32 	%f263, %f204, %f194, %f182;
	ld.shared.f32 	%f205, [%r60+6148];
	fma.rn.f32 	%f259, %f205, %f194, %f184;
	ld.shared.f32 	%f206, [%r60+8068];
	fma.rn.f32 	%f255, %f206, %f194, %f186;
	ld.shared.f32 	%f207, [%r60+9988];
	fma.rn.f32 	%f251, %f207, %f194, %f188;
	ld.shared.f32 	%f208, [%r60+11908];
	fma.rn.f32 	%f247, %f208, %f194, %f190;
	ld.shared.f32 	%f209, [%r60+13828];
	fma.rn.f32 	%f243, %f209, %f194, %f192;
	add.s32 	%r73, %r73, 2;
	setp.ne.s32 	%p3, %r73, 16;
	@%p3 bra 	$L__BB0_6;
	add.s32 	%r69, %r69, 1;
	setp.ne.s32 	%p4, %r69, 16;
	@%p4 bra 	$L__BB0_1;
	ld.param.u64 	%rd25, [my_kernel_kernel0_param_3];
	ld.param.u64 	%rd24, [my_kernel_kernel0_param_2];
	cvta.to.global.u64 	%rd17, %rd25;
	mul.wide.u32 	%rd18, %r7, 4;
	add.s64 	%rd19, %rd17, %rd18;
	shl.b32 	%r66, %r1, 2;
	and.b32  	%r67, %r66, 2048;
	or.b32  	%r68, %r67, %r7;
	ld.global.nc.f32 	%f210, [%rd19];
	cvta.to.global.u64 	%rd20, %rd24;
	add.f32 	%f211, %f290, %f210;
	mul.wide.u32 	%rd21, %r68, 4;
	add.s64 	%rd22, %rd20, %rd21;
	st.global.f32 	[%rd22], %f211;
	add.f32 	%f212, %f289, %f210;
	st.global.f32 	[%rd22+16384], %f212;
	add.f32 	%f213, %f288, %f210;
	st.global.f32 	[%rd22+32768], %f213;
	add.f32 	%f214, %f287, %f210;
	st.global.f32 	[%rd22+49152], %f214;
	add.f32 	%f215, %f286, %f210;
	st.global.f32 	[%rd22+65536], %f215;
	add.f32 	%f216, %f285, %f210;
	st.global.f32 	[%rd22+81920], %f216;
	add.f32 	%f217, %f284, %f210;
	st.global.f32 	[%rd22+98304], %f217;
	add.f32 	%f218, %f283, %f210;
	st.global.f32 	[%rd22+114688], %f218;
	add.f32 	%f219, %f282, %f210;
	st.global.f32 	[%rd22+2048], %f219;
	add.f32 	%f220, %f281, %f210;
	st.global.f32 	[%rd22+18432], %f220;
	add.f32 	%f221, %f280, %f210;
	st.global.f32 	[%rd22+34816], %f221;
	add.f32 	%f222, %f279, %f210;
	st.global.f32 	[%rd22+51200], %f222;
	add.f32 	%f223, %f278, %f210;
	st.global.f32 	[%rd22+67584], %f223;
	add.f32 	%f224, %f277, %f210;
	st.global.f32 	[%rd22+83968], %f224;
	add.f32 	%f225, %f276, %f210;
	st.global.f32 	[%rd22+100352], %f225;
	add.f32 	%f226, %f275, %f210;
	st.global.f32 	[%rd22+116736], %f226;
	add.f32 	%f227, %f272, %f210;
	st.global.f32 	[%rd22+4096], %f227;
	add.f32 	%f228, %f268, %f210;
	st.global.f32 	[%rd22+20480], %f228;
	add.f32 	%f229, %f264, %f210;
	st.global.f32 	[%rd22+36864], %f229;
	add.f32 	%f230, %f260, %f210;
	st.global.f32 	[%rd22+53248], %f230;
	add.f32 	%f231, %f256, %f210;
	st.global.f32 	[%rd22+69632], %f231;
	add.f32 	%f232, %f252, %f210;
	st.global.f32 	[%rd22+86016], %f232;
	add.f32 	%f233, %f248, %f210;
	st.global.f32 	[%rd22+102400], %f233;
	add.f32 	%f234, %f244, %f210;
	st.global.f32 	[%rd22+118784], %f234;
	add.f32 	%f235, %f271, %f210;
	st.global.f32 	[%rd22+6144], %f235;
	add.f32 	%f236, %f267, %f210;
	st.global.f32 	[%rd22+22528], %f236;
	add.f32 	%f237, %f263, %f210;
	st.global.f32 	[%rd22+38912], %f237;
	add.f32 	%f238, %f259, %f210;
	st.global.f32 	[%rd22+55296], %f238;
	add.f32 	%f239, %f255, %f210;
	st.global.f32 	[%rd22+71680], %f239;
	add.f32 	%f240, %f251, %f210;
	st.global.f32 	[%rd22+88064], %f240;
	add.f32 	%f241, %f247, %f210;
	st.global.f32 	[%rd22+104448], %f241;
	add.f32 	%f242, %f243, %f210;
	st.global.f32 	[%rd22+120832], %f242;
	ret;

}


// ===== COMPILED SASS (sm_100) =====

	.target	sm_100

	.elftype	@"ET_EXEC"


//--------------------- .note.nv.tkinfo           --------------------------
	.section	.note.nv.tkinfo,"",@"SHT_NOTE"
	.sectionflags	@"SHF_NOTE_NV_TKINFO"
	.tkinfo
        /*0018*/ 	.word	0x00000002
        /*0030*/ 	.string	""
        /*0030*/ 	.string	"ptxas"
        /*0030*/ 	.string	"Cuda compilation tools, release 13.0, V13.0.88"
        /*0030*/ 	.string	"Build cuda_13.0.r13.0/compiler.36424714_0"
        /*0030*/ 	.string	"-arch sm_100 -m 64 "



//--------------------- .note.nv.cuinfo           --------------------------
	.section	.note.nv.cuinfo,"",@"SHT_NOTE"
	.sectionflags	@"SHF_NOTE_NV_CUINFO"
        /*0018*/ 	.short	0x0002
        /*001a*/ 	.short	0x0064
        /*001c*/ 	.short	0x0082
	.zero		2


//--------------------- .nv.info                  --------------------------
	.section	.nv.info,"",@"SHT_CUDA_INFO"
	.align	4


	//----- nvinfo : EIATTR_REGCOUNT
	.align		4
        /*0000*/ 	.byte	0x04, 0x2f
        /*0002*/ 	.short	(.L_1 - .L_0)
	.align		4
.L_0:
        /*0004*/ 	.word	index@(my_kernel_kernel0)
        /*0008*/ 	.word	0x00000040


	//----- nvinfo : EIATTR_FRAME_SIZE
	.align		4
.L_1:
        /*000c*/ 	.byte	0x04, 0x11
        /*000e*/ 	.short	(.L_3 - .L_2)
	.align		4
.L_2:
        /*0010*/ 	.word	index@(my_kernel_kernel0)
        /*0014*/ 	.word	0x00000000


	//----- nvinfo : EIATTR_MIN_STACK_SIZE
	.align		4
.L_3:
        /*0018*/ 	.byte	0x04, 0x12
        /*001a*/ 	.short	(.L_5 - .L_4)
	.align		4
.L_4:
        /*001c*/ 	.word	index@(my_kernel_kernel0)
        /*0020*/ 	.word	0x00000000
.L_5:


//--------------------- .nv.compat                --------------------------
	.section	.nv.compat,"",@"SHT_CUDA_COMPAT_INFO"
	.align	4
        /*0000*/ 	.byte	0x02, 0x09, 0x00, 0x00, 0x02, 0x02, 0x01, 0x00, 0x02, 0x05, 0x05, 0x00, 0x03, 0x07, 0x01, 0x01
        /*0010*/ 	.byte	0x02, 0x03, 0x00, 0x00, 0x02, 0x06, 0x01, 0x00, 0x04, 0x0b, 0x08, 0x00, 0x09, 0x00, 0x00, 0x00
        /*0020*/ 	.byte	0x00, 0x00, 0x00, 0x00


//--------------------- .nv.info.my_kernel_kernel0 --------------------------
	.section	.nv.info.my_kernel_kernel0,"",@"SHT_CUDA_INFO"
	.sectionflags	@""
	.align	4


	//----- nvinfo : EIATTR_CUDA_API_VERSION
	.align		4
        /*0000*/ 	.byte	0x04, 0x37
        /*0002*/ 	.short	(.L_7 - .L_6)
.L_6:
        /*0004*/ 	.word	0x00000082


	//----- nvinfo : EIATTR_KPARAM_INFO
	.align		4
.L_7:
        /*0008*/ 	.byte	0x04, 0x17
        /*000a*/ 	.short	(.L_9 - .L_8)
.L_8:
        /*000c*/ 	.word	0x00000000
        /*0010*/ 	.short	0x0003
        /*0012*/ 	.short	0x0018
        /*0014*/ 	.byte	0x00, 0xf5, 0x21, 0x00


	//----- nvinfo : EIATTR_KPARAM_INFO
	.align		4
.L_9:
        /*0018*/ 	.byte	0x04, 0x17
        /*001a*/ 	.short	(.L_11 - .L_10)
.L_10:
        /*001c*/ 	.word	0x00000000
        /*0020*/ 	.short	0x0002
        /*0022*/ 	.short	0x0010
        /*0024*/ 	.byte	0x00, 0xf5, 0x21, 0x00


	//----- nvinfo : EIATTR_KPARAM_INFO
	.align		4
.L_11:
        /*0028*/ 	.byte	0x04, 0x17
        /*002a*/ 	.short	(.L_13 - .L_12)
.L_12:
        /*002c*/ 	.word	0x00000000
        /*0030*/ 	.short	0x0001
        /*0032*/ 	.short	0x0008
        /*0034*/ 	.byte	0x00, 0xf5, 0x21, 0x00


	//----- nvinfo : EIATTR_KPARAM_INFO
	.align		4
.L_13:
        /*0038*/ 	.byte	0x04, 0x17
        /*003a*/ 	.short	(.L_15 - .L_14)
.L_14:
        /*003c*/ 	.word	0x00000000
        /*0040*/ 	.short	0x0000
        /*0042*/ 	.short	0x0000
        /*0044*/ 	.byte	0x00, 0xf5, 0x21, 0x00


	//----- nvinfo : EIATTR_SPARSE_MMA_MASK
	.align		4
.L_15:
        /*0048*/ 	.byte	0x03, 0x50
        /*004a*/ 	.short	0x0000


	//----- nvinfo : EIATTR_MAXREG_COUNT
	.align		4
        /*004c*/ 	.byte	0x03, 0x1b
        /*004e*/ 	.short	0x00ff


	//----- nvinfo : EIATTR_NUM_BARRIERS
	.align		4
        /*0050*/ 	.byte	0x02, 0x4c
        /*0052*/ 	.byte	0x01
	.zero		1


	//----- nvinfo : EIATTR_MERCURY_ISA_VERSION
	.align		4
        /*0054*/ 	.byte	0x03, 0x5f
        /*0056*/ 	.short	0x0101


	//----- nvinfo : EIATTR_VRC_CTA_INIT_COUNT
	.align		4
        /*0058*/ 	.byte	0x02, 0x4a
	.zero		1
	.zero		1


	//----- nvinfo : EIATTR_EXIT_INSTR_OFFSETS
	.align		4
        /*005c*/ 	.byte	0x04, 0x1c
        /*005e*/ 	.short	(.L_17 - .L_16)


	//   ....[0]....
.L_16:
        /*0060*/ 	.word	0x00001460


	//----- nvinfo : EIATTR_CBANK_PARAM_SIZE
	.align		4
.L_17:
        /*0064*/ 	.byte	0x03, 0x19
        /*0066*/ 	.short	0x0020


	//----- nvinfo : EIATTR_PARAM_CBANK
	.align		4
        /*0068*/ 	.byte	0x04, 0x0a
        /*006a*/ 	.short	(.L_19 - .L_18)
	.align		4
.L_18:
        /*006c*/ 	.word	index@(.nv.constant0.my_kernel_kernel0)
        /*0070*/ 	.short	0x0380
        /*0072*/ 	.short	0x0020


	//----- nvinfo : EIATTR_SW_WAR
	.align		4
.L_19:
        /*0074*/ 	.byte	0x04, 0x36
        /*0076*/ 	.short	(.L_21 - .L_20)
.L_20:
        /*0078*/ 	.word	0x00000008
.L_21:


//--------------------- .nv.callgraph             --------------------------
	.section	.nv.callgraph,"",@"SHT_CUDA_CALLGRAPH"
	.align	4
	.sectionentsize	8
	.align		4
        /*0000*/ 	.word	0x00000000
	.align		4
        /*0004*/ 	.word	0xffffffff
	.align		4
        /*0008*/ 	.word	0x00000000
	.align		4
        /*000c*/ 	.word	0xfffffffe
	.align		4
        /*0010*/ 	.word	0x00000000
	.align		4
        /*0014*/ 	.word	0xfffffffd
	.align		4
        /*0018*/ 	.word	0x00000000
	.align		4
        /*001c*/ 	.word	0xfffffffc


//--------------------- .text.my_kernel_kernel0   --------------------------
	.section	.text.my_kernel_kernel0,"ax",@progbits
	.align	128
        .global         my_kernel_kernel0
        .type           my_kernel_kernel0,@function
        .size           my_kernel_kernel0,(.L_x_4 - my_kernel_kernel0)
        .other          my_kernel_kernel0,@"STO_CUDA_ENTRY STV_DEFAULT"
my_kernel_kernel0:
.text.my_kernel_kernel0:
[----:B------:R-:W-:Y:S01]  /*0000*/  LDC R1, c[0x0][0x37c] ;  /* 0x0000df00ff017b82 */ /* 0x000fe20000000800 */
[----:B------:R-:W0:Y:S01]  /*0010*/  S2R R0, SR_TID.X ;  /* 0x0000000000007919 */ /* 0x000e220000002100 */
[----:B------:R-:W-:Y:S01]  /*0020*/  HFMA2 R29, -RZ, RZ, 0, 0 ;  /* 0x00000000ff1d7431 */ /* 0x000fe200000001ff */
[----:B------:R-:W-:Y:S01]  /*0030*/  CS2R R26, SRZ ;  /* 0x00000000001a7805 */ /* 0x000fe2000001ff00 */
[----:B------:R-:W-:Y:S01]  /*0040*/  HFMA2 R33, -RZ, RZ, 0, 0 ;  /* 0x00000000ff217431 */ /* 0x000fe200000001ff */
[----:B------:R-:W-:Y:S01]  /*0050*/  CS2R R24, SRZ ;  /* 0x0000000000187805 */ /* 0x000fe2000001ff00 */
[----:B------:R-:W-:Y:S01]  /*0060*/  HFMA2 R37, -RZ, RZ, 0, 0 ;  /* 0x00000000ff257431 */ /* 0x000fe200000001ff */
[----:B------:R-:W-:Y:S01]  /*0070*/  CS2R R22, SRZ ;  /* 0x0000000000167805 */ /* 0x000fe2000001ff00 */
[----:B------:R-:W-:Y:S01]  /*0080*/  HFMA2 R41, -RZ, RZ, 0, 0 ;  /* 0x00000000ff297431 */ /* 0x000fe200000001ff */
[----:B------:R-:W-:Y:S02]  /*0090*/  CS2R R20, SRZ ;  /* 0x0000000000147805 */ /* 0x000fe4000001ff00 */
[----:B------:R-:W-:-:S02]  /*00a0*/  CS2R R18, SRZ ;  /* 0x0000000000127805 */ /* 0x000fc4000001ff00 */
[----:B------:R-:W-:Y:S02]  /*00b0*/  CS2R R16, SRZ ;  /* 0x0000000000107805 */ /* 0x000fe4000001ff00 */
[----:B------:R-:W-:Y:S01]  /*00c0*/  MOV R31, RZ ;  /* 0x000000ff001f7202 */ /* 0x000fe20000000f00 */
[----:B------:R-:W1:Y:S01]  /*00d0*/  LDCU.64 UR6, c[0x0][0x358] ;  /* 0x00006b00ff0677ac */ /* 0x000e620008000a00 */
[----:B------:R-:W-:Y:S02]  /*00e0*/  MOV R35, RZ ;  /* 0x000000ff00237202 */ /* 0x000fe40000000f00 */
[----:B------:R-:W-:Y:S02]  /*00f0*/  MOV R39, RZ ;  /* 0x000000ff00277202 */ /* 0x000fe40000000f00 */
[----:B0-----:R-:W-:Y:S02]  /*0100*/  SHF.R.U32.HI R5, RZ, 0x4, R0 ;  /* 0x00000004ff057819 */ /* 0x001fe40000011600 */
[----:B------:R-:W-:-:S02]  /*0110*/  LOP3.LUT R4, R0, 0x400, RZ, 0xfc, !PT ;  /* 0x0000040000047812 */ /* 0x000fc400078efcff */
[----:B------:R-:W-:Y:S02]  /*0120*/  PRMT R6, R5, 0x9910, RZ ;  /* 0x0000991005067816 */ /* 0x000fe400000000ff */
[----:B------:R-:W-:Y:S02]  /*0130*/  LOP3.LUT R10, R4, 0xffff, RZ, 0xc0, !PT ;  /* 0x0000ffff040a7812 */ /* 0x000fe400078ec0ff */
[----:B------:R-:W-:Y:S01]  /*0140*/  LOP3.LUT R7, R0, 0x800, RZ, 0xfc, !PT ;  /* 0x0000080000077812 */ /* 0x000fe200078efcff */
[----:B------:R-:W-:Y:S01]  /*0150*/  IMAD R6, R6, 0x89, RZ ;  /* 0x0000008906067824 */ /* 0x000fe200078e02ff */
[----:B------:R-:W-:Y:S01]  /*0160*/  LOP3.LUT R2, R0, 0xffff, RZ, 0xc0, !PT ;  /* 0x0000ffff00027812 */ /* 0x000fe200078ec0ff */
[----:B------:R-:W-:Y:S01]  /*0170*/  IMAD R10, R10, 0x889, RZ ;  /* 0x000008890a0a7824 */ /* 0x000fe200078e02ff */
[----:B------:R-:W-:Y:S02]  /*0180*/  LOP3.LUT R11, R7, 0xffff, RZ, 0xc0, !PT ;  /* 0x0000ffff070b7812 */ /* 0x000fe400078ec0ff */
[----:B------:R-:W-:Y:S01]  /*0190*/  IADD3 R4, PT, PT, R6, 0x224, RZ ;  /* 0x0000022406047810 */ /* 0x000fe20007ffe0ff */
[----:B------:R-:W-:Y:S01]  /*01a0*/  IMAD R2, R2, 0x445, RZ ;  /* 0x0000044502027824 */ /* 0x000fe200078e02ff */
[----:B------:R-:W-:-:S02]  /*01b0*/  IADD3 R8, PT, PT, R6, 0x448, RZ ;  /* 0x0000044806087810 */ /* 0x000fc40007ffe0ff */
[----:B------:R-:W-:Y:S02]  /*01c0*/  IADD3 R6, PT, PT, R6, 0x66c, RZ ;  /* 0x0000066c06067810 */ /* 0x000fe40007ffe0ff */
[----:B------:R-:W-:Y:S02]  /*01d0*/  LOP3.LUT R4, R4, 0xffff, RZ, 0xc0, !PT ;  /* 0x0000ffff04047812 */ /* 0x000fe400078ec0ff */
[----:B------:R-:W-:Y:S02]  /*01e0*/  LOP3.LUT R8, R8, 0xffff, RZ, 0xc0, !PT ;  /* 0x0000ffff08087812 */ /* 0x000fe400078ec0ff */
[----:B------:R-:W-:Y:S02]  /*01f0*/  LOP3.LUT R7, R6, 0xffff, RZ, 0xc0, !PT ;  /* 0x0000ffff06077812 */ /* 0x000fe400078ec0ff */
[----:B------:R-:W-:Y:S02]  /*0200*/  SHF.R.U32.HI R4, RZ, 0xb, R4 ;  /* 0x0000000bff047819 */ /* 0x000fe40000011604 */
[----:B------:R-:W-:-:S02]  /*0210*/  LOP3.LUT R9, R0, 0xc00, RZ, 0xfc, !PT ;  /* 0x00000c0000097812 */ /* 0x000fc400078efcff */
[----:B------:R-:W-:Y:S02]  /*0220*/  SHF.R.U32.HI R6, RZ, 0xb, R8 ;  /* 0x0000000bff067819 */ /* 0x000fe40000011608 */
[----:B------:R-:W-:Y:S02]  /*0230*/  SHF.R.U32.HI R7, RZ, 0xb, R7 ;  /* 0x0000000bff077819 */ /* 0x000fe40000011607 */
[----:B------:R-:W-:Y:S02]  /*0240*/  PRMT R4, R4, 0x9910, RZ ;  /* 0x0000991004047816 */ /* 0x000fe400000000ff */
[----:B------:R-:W-:Y:S02]  /*0250*/  LOP3.LUT R9, R9, 0xffff, RZ, 0xc0, !PT ;  /* 0x0000ffff09097812 */ /* 0x000fe400078ec0ff */
[----:B------:R-:W-:Y:S02]  /*0260*/  PRMT R8, R6, 0x9910, RZ ;  /* 0x0000991006087816 */ /* 0x000fe400000000ff */
[----:B------:R-:W-:-:S02]  /*0270*/  SHF.R.U32.HI R3, RZ, 0x12, R2 ;  /* 0x00000012ff037819 */ /* 0x000fc40000011602 */
[----:B------:R-:W-:Y:S01]  /*0280*/  PRMT R12, R7, 0x9910, RZ ;  /* 0x00009910070c7816 */ /* 0x000fe200000000ff */
[----:B------:R-:W-:Y:S01]  /*0290*/  IMAD R7, R11, 0x889, RZ ;  /* 0x000008890b077824 */ /* 0x000fe200078e02ff */
[----:B------:R-:W-:Y:S01]  /*02a0*/  MOV R6, R4 ;  /* 0x0000000400067202 */ /* 0x000fe20000000f00 */
[----:B------:R-:W-:Y:S01]  /*02b0*/  IMAD R11, R9, 0x889, RZ ;  /* 0x00000889090b7824 */ /* 0x000fe200078e02ff */
[----:B------:R-:W-:Y:S01]  /*02c0*/  LEA R2, R3, R0, 0x4 ;  /* 0x0000000003027211 */ /* 0x000fe200078e20ff */
[----:B------:R-:W-:Y:S01]  /*02d0*/  IMAD R8, R8, 0xf, RZ ;  /* 0x0000000f08087824 */ /* 0x000fe200078e02ff */
[----:B------:R-:W-:Y:S02]  /*02e0*/  LEA R6, R6, -R6, 0x4 ;  /* 0x8000000606067211 */ /* 0x000fe400078e20ff */
[----:B------:R-:W-:Y:S02]  /*02f0*/  LEA R9, R12, -R12, 0x4 ;  /* 0x8000000c0c097211 */ /* 0x000fe400078e20ff */
[----:B------:R-:W-:-:S02]  /*0300*/  SHF.L.U32 R2, R2, 0x4, RZ ;  /* 0x0000000402027819 */ /* 0x000fc400000006ff */
[----:B------:R-:W-:Y:S02]  /*0310*/  IADD3 R6, PT, PT, RZ, -R6, RZ ;  /* 0x80000006ff067210 */ /* 0x000fe40007ffe0ff */
[----:B------:R-:W-:Y:S02]  /*0320*/  IADD3 R8, PT, PT, RZ, -R8, RZ ;  /* 0x80000008ff087210 */ /* 0x000fe40007ffe0ff */
[----:B------:R-:W-:Y:S02]  /*0330*/  IADD3 R9, PT, PT, RZ, -R9, RZ ;  /* 0x80000009ff097210 */ /* 0x000fe40007ffe0ff */
[----:B------:R-:W-:Y:S02]  /*0340*/  LOP3.LUT R2, R2, 0xf00, RZ, 0xc0, !PT ;  /* 0x00000f0002027812 */ /* 0x000fe400078ec0ff */
[----:B------:R-:W-:Y:S02]  /*0350*/  SHF.R.U32.HI R7, RZ, 0x10, R7 ;  /* 0x00000010ff077819 */ /* 0x000fe40000011607 */
[----:B------:R-:W-:-:S02]  /*0360*/  SHF.R.U32.HI R4, RZ, 0x10, R10 ;  /* 0x00000010ff047819 */ /* 0x000fc4000001160a */
[----:B------:R-:W-:Y:S02]  /*0370*/  PRMT R6, R6, 0x7710, RZ ;  /* 0x0000771006067816 */ /* 0x000fe400000000ff */
[----:B------:R-:W-:Y:S02]  /*0380*/  PRMT R12, R8, 0x7710, RZ ;  /* 0x00007710080c7816 */ /* 0x000fe400000000ff */
[----:B------:R-:W-:Y:S02]  /*0390*/  PRMT R14, R9, 0x7710, RZ ;  /* 0x00007710090e7816 */ /* 0x000fe400000000ff */
[----:B------:R-:W-:Y:S02]  /*03a0*/  LEA R2, R3, R2, 0xc ;  /* 0x0000000203027211 */ /* 0x000fe400078e60ff */
[----:B------:R-:W-:Y:S02]  /*03b0*/  SHF.L.U32 R8, R7, 0x9, RZ ;  /* 0x0000000907087819 */ /* 0x000fe400000006ff */
[----:B------:R-:W-:-:S02]  /*03c0*/  LOP3.LUT R3, R0, 0xf, RZ, 0xc0, !PT ;  /* 0x0000000f00037812 */ /* 0x000fc400078ec0ff */
[----:B------:R-:W-:Y:S02]  /*03d0*/  SHF.R.U32.HI R10, RZ, 0x13, R11 ;  /* 0x00000013ff0a7819 */ /* 0x000fe4000001160b */
[----:B------:R-:W-:Y:S02]  /*03e0*/  SHF.L.U32 R4, R4, 0x9, RZ ;  /* 0x0000000904047819 */ /* 0x000fe400000006ff */
[C---:B------:R-:W-:Y:S02]  /*03f0*/  IADD3 R6, PT, PT, R5.reuse, 0x4, R6 ;  /* 0x0000000405067810 */ /* 0x040fe40007ffe006 */
[C---:B------:R-:W-:Y:S02]  /*0400*/  IADD3 R7, PT, PT, R5.reuse, 0x8, R12 ;  /* 0x0000000805077810 */ /* 0x040fe40007ffe00c */
[----:B------:R-:W-:Y:S02]  /*0410*/  CS2R R12, SRZ ;  /* 0x00000000000c7805 */ /* 0x000fe4000001ff00 */
[----:B------:R-:W-:-:S02]  /*0420*/  IADD3 R9, PT, PT, R5, 0xc, R14 ;  /* 0x0000000c05097810 */ /* 0x000fc40007ffe00e */
[----:B------:R-:W-:Y:S02]  /*0430*/  CS2R R14, SRZ ;  /* 0x00000000000e7805 */ /* 0x000fe4000001ff00 */
[----:B------:R-:W-:Y:S02]  /*0440*/  LEA R10, R10, R3, 0xc ;  /* 0x000000030a0a7211 */ /* 0x000fe400078e60ff */
[C---:B------:R-:W-:Y:S02]  /*0450*/  LOP3.LUT R5, R3.reuse, 0xf000, R4, 0xf8, !PT ;  /* 0x0000f00003057812 */ /* 0x040fe400078ef804 */
[----:B------:R-:W-:Y:S02]  /*0460*/  LOP3.LUT R8, R3, 0xf000, R8, 0xf8, !PT ;  /* 0x0000f00003087812 */ /* 0x000fe400078ef808 */
[----:B------:R-:W-:Y:S02]  /*0470*/  PRMT R6, R6, 0x7604, RZ ;  /* 0x0000760406067816 */ /* 0x000fe400000000ff */
[----:B------:R-:W-:-:S02]  /*0480*/  PRMT R7, R7, 0x7604, RZ ;  /* 0x0000760407077816 */ /* 0x000fc400000000ff */
[----:B------:R-:W-:Y:S02]  /*0490*/  PRMT R9, R9, 0x7604, RZ ;  /* 0x0000760409097816 */ /* 0x000fe400000000ff */
[----:B------:R-:W-:Y:S02]  /*04a0*/  SHF.R.U32.HI R30, RZ, 0x2, R0 ;  /* 0x00000002ff1e7819 */ /* 0x000fe40000011600 */
[----:B------:R-:W-:Y:S02]  /*04b0*/  LOP3.LUT R38, R3, 0xffff, R2, 0xf8, !PT ;  /* 0x0000ffff03267812 */ /* 0x000fe400078ef802 */
[----:B------:R-:W-:Y:S02]  /*04c0*/  CS2R R2, SRZ ;  /* 0x0000000000027805 */ /* 0x000fe4000001ff00 */
[----:B------:R-:W-:Y:S02]  /*04d0*/  LOP3.LUT R36, R5, R6, RZ, 0xfc, !PT ;  /* 0x0000000605247212 */ /* 0x000fe400078efcff */
[----:B------:R-:W-:-:S02]  /*04e0*/  CS2R R4, SRZ ;  /* 0x0000000000047805 */ /* 0x000fc4000001ff00 */
[----:B------:R-:W-:Y:S02]  /*04f0*/  LOP3.LUT R34, R8, R7, RZ, 0xfc, !PT ;  /* 0x0000000708227212 */ /* 0x000fe400078efcff */
[----:B------:R-:W-:Y:S02]  /*0500*/  CS2R R6, SRZ ;  /* 0x0000000000067805 */ /* 0x000fe4000001ff00 */
[----:B------:R-:W-:Y:S02]  /*0510*/  LOP3.LUT R32, R10, R9, RZ, 0xfc, !PT ;  /* 0x000000090a207212 */ /* 0x000fe400078efcff */
[----:B------:R-:W-:Y:S02]  /*0520*/  CS2R R10, SRZ ;  /* 0x00000000000a7805 */ /* 0x000fe4000001ff00 */
[----:B------:R-:W-:Y:S02]  /*0530*/  CS2R R8, SRZ ;  /* 0x0000000000087805 */ /* 0x000fe4000001ff00 */
[----:B------:R-:W-:-:S02]  /*0540*/  LOP3.LUT R28, R0, 0x1ff, RZ, 0xc0, !PT ;  /* 0x000001ff001c7812 */ /* 0x000fc400078ec0ff */
[----:B-1----:R-:W-:-:S07]  /*0550*/  LOP3.LUT R30, R30, 0x80, RZ, 0xc0, !PT ;  /* 0x000000801e1e7812 */ /* 0x002fce00078ec0ff */
.L_x_2:
[----:B------:R-:W0:Y:S01]  /*0560*/  LDC.64 R44, c[0x0][0x380] ;  /* 0x0000e000ff2c7b82 */ /* 0x000e220000000a00 */
[----:B------:R-:W-:Y:S02]  /*0570*/  ISETP.GT.U32.AND P0, PT, R0, 0x20f, PT ;  /* 0x0000020f0000780c */ /* 0x000fe40003f04070 */
[C---:B------:R-:W-:Y:S02]  /*0580*/  SHF.L.U32 R55, R26.reuse, 0xd, RZ ;  /* 0x0000000d1a377819 */ /* 0x040fe400000006ff */
[C---:B------:R-:W-:Y:S02]  /*0590*/  LEA R53, R26.reuse, R38, 0x4 ;  /* 0x000000261a357211 */ /* 0x040fe400078e20ff */
[C---:B------:R-:W-:Y:S01]  /*05a0*/  LEA R49, R26.reuse, R36, 0x4 ;  /* 0x000000241a317211 */ /* 0x040fe200078e20ff */
[----:B------:R-:W1:Y:S01]  /*05b0*/  LDC.64 R42, c[0x0][0x388] ;  /* 0x0000e200ff2a7b82 */ /* 0x000e620000000a00 */
[----:B------:R-:W-:Y:S02]  /*05c0*/  LEA R47, R26, R34, 0x4 ;  /* 0x000000221a2f7211 */ /* 0x000fe400078e20ff */
[----:B------:R-:W-:-:S03]  /*05d0*/  LOP3.LUT R55, R55, R0, RZ, 0xfc, !PT ;  /* 0x0000000037377212 */ /* 0x000fc600078efcff */
[----:B------:R-:W-:Y:S01]  /*05e0*/  @!P0 LEA R51, R26, R32, 0x4 ;  /* 0x000000201a338211 */ /* 0x000fe200078e20ff */
[----:B0-----:R-:W-:-:S04]  /*05f0*/  IMAD.WIDE.U32 R52, R53, 0x4, R44 ;  /* 0x0000000435347825 */ /* 0x001fc800078e002c */
[--C-:B------:R-:W-:Y:S02]  /*0600*/  IMAD.WIDE.U32 R48, R49, 0x4, R44.reuse ;  /* 0x0000000431307825 */ /* 0x100fe400078e002c */
[----:B------:R-:W2:Y:S02]  /*0610*/  LDG.E.CONSTANT R52, desc[UR6][R52.64] ;  /* 0x0000000634347981 */ /* 0x000ea4000c1e9900 */
[--C-:B------:R-:W-:Y:S02]  /*0620*/  IMAD.WIDE.U32 R46, R47, 0x4, R44.reuse ;  /* 0x000000042f2e7825 */ /* 0x100fe400078e002c */
[----:B------:R-:W3:Y:S02]  /*0630*/  LDG.E.CONSTANT R48, desc[UR6][R48.64] ;  /* 0x0000000630307981 */ /* 0x000ee4000c1e9900 */
[----:B------:R-:W-:Y:S02]  /*0640*/  @!P0 IMAD.WIDE.U32 R44, R51, 0x4, R44 ;  /* 0x00000004332c8825 */ /* 0x000fe400078e002c */
[----:B------:R-:W4:Y:S02]  /*0650*/  LDG.E.CONSTANT R46, desc[UR6][R46.64] ;  /* 0x000000062e2e7981 */ /* 0x000f24000c1e9900 */
[----:B-1----:R-:W-:-:S02]  /*0660*/  IMAD.WIDE.U32 R50, R55, 0x4, R42 ;  /* 0x0000000437327825 */ /* 0x002fc400078e002a */
[----:B------:R0:W5:Y:S04]  /*0670*/  @!P0 LDG.E.CONSTANT R44, desc[UR6][R44.64] ;  /* 0x000000062c2c8981 */ /* 0x000168000c1e9900 */
[----:B------:R-:W5:Y:S04]  /*0680*/  LDG.E.CONSTANT R40, desc[UR6][R50.64] ;  /* 0x0000000632287981 */ /* 0x000f68000c1e9900 */
[----:B------:R-:W5:Y:S04]  /*0690*/  LDG.E.CONSTANT R54, desc[UR6][R50.64+0x1000] ;  /* 0x0010000632367981 */ /* 0x000f68000c1e9900 */
[----:B------:R-:W5:Y:S04]  /*06a0*/  LDG.E.CONSTANT R56, desc[UR6][R50.64+0x2000] ;  /* 0x0020000632387981 */ /* 0x000f68000c1e9900 */
[----:B------:R-:W5:Y:S04]  /*06b0*/  LDG.E.CONSTANT R60, desc[UR6][R50.64+0x3000] ;  /* 0x00300006323c7981 */ /* 0x000f68000c1e9900 */
[----:B------:R-:W5:Y:S04]  /*06c0*/  LDG.E.CONSTANT R53, desc[UR6][R50.64+0x4000] ;  /* 0x0040000632357981 */ /* 0x000f68000c1e9900 */
[----:B------:R-:W5:Y:S04]  /*06d0*/  LDG.E.CONSTANT R55, desc[UR6][R50.64+0x5000] ;  /* 0x0050000632377981 */ /* 0x000f68000c1e9900 */
[----:B------:R-:W5:Y:S04]  /*06e0*/  LDG.E.CONSTANT R57, desc[UR6][R50.64+0x6000] ;  /* 0x0060000632397981 */ /* 0x000f68000c1e9900 */
[----:B------:R-:W5:Y:S01]  /*06f0*/  LDG.E.CONSTANT R59, desc[UR6][R50.64+0x7000] ;  /* 0x00700006323b7981 */ /* 0x000f62000c1e9900 */
[----:B------:R-:W1:Y:S01]  /*0700*/  S2R R42, SR_CgaCtaId ;  /* 0x00000000002a7919 */ /* 0x000e620000008800 */
[----:B------:R-:W-:-:S04]  /*0710*/  MOV R43, 0x400 ;  /* 0x00000400002b7802 */ /* 0x000fc80000000f00 */
[----:B------:R-:W-:Y:S02]  /*0720*/  IADD3 R61, PT, PT, R43, 0x3840, RZ ;  /* 0x000038402b3d7810 */ /* 0x000fe40007ffe0ff */
[C---:B-1----:R-:W-:Y:S02]  /*0730*/  LEA R43, R42.reuse, R43, 0x18 ;  /* 0x0000002b2a2b7211 */ /* 0x042fe400078ec0ff */
[----:B------:R-:W-:Y:S02]  /*0740*/  LEA R61, R42, R61, 0x18 ;  /* 0x0000003d2a3d7211 */ /* 0x000fe400078ec0ff */
[C---:B0-----:R-:W-:Y:S01]  /*0750*/  LEA R45, R0.reuse, R43, 0x2 ;  /* 0x0000002b002d7211 */ /* 0x041fe200078e10ff */
[----:B------:R-:W-:Y:S01]  /*0760*/  BAR.SYNC.DEFER_BLOCKING 0x0 ;  /* 0x0000000000007b1d */ /* 0x000fe20000010000 */
[C---:B------:R-:W-:Y:S02]  /*0770*/  LEA R47, R0.reuse, R61, 0x2 ;  /* 0x0000003d002f7211 */ /* 0x040fe400078e10ff */
[----:B------:R-:W-:-:S02]  /*0780*/  LOP3.LUT R58, R0, 0x200, RZ, 0xc0, !PT ;  /* 0x00000200003a7812 */ /* 0x000fc400078ec0ff */
[----:B------:R-:W-:Y:S02]  /*0790*/  LEA R42, R28, R61, 0x2 ;  /* 0x0000003d1c2a7211 */ /* 0x000fe400078e10ff */
[----:B------:R-:W-:Y:S02]  /*07a0*/  IADD3 R58, PT, PT, R58, 0x1e00, R43 ;  /* 0x00001e003a3a7810 */ /* 0x000fe40007ffe02b */
[----:B------:R-:W-:Y:S01]  /*07b0*/  IADD3 R42, PT, PT, R42, 0x800, RZ ;  /* 0x000008002a2a7810 */ /* 0x000fe20007ffe0ff */
[----:B------:R-:W-:Y:S01]  /*07c0*/  UMOV UR4, 0x1e00 ;  /* 0x00001e0000047882 */ /* 0x000fe20000000000 */
[----:B--2---:R0:W-:Y:S04]  /*07d0*/  STS [R45], R52 ;  /* 0x000000342d007388 */ /* 0x0041e80000000800 */
[----:B---3--:R0:W-:Y:S04]  /*07e0*/  STS [R45+0x1000], R48 ;  /* 0x001000302d007388 */ /* 0x0081e80000000800 */
[----:B----4-:R0:W-:Y:S04]  /*07f0*/  STS [R45+0x2000], R46 ;  /* 0x0020002e2d007388 */ /* 0x0101e80000000800 */
[----:B-----5:R0:W-:Y:S04]  /*0800*/  @!P0 STS [R45+0x3000], R44 ;  /* 0x0030002c2d008388 */ /* 0x0201e80000000800 */
[----:B------:R0:W-:Y:S04]  /*0810*/  STS [R47], R40 ;  /* 0x000000282f007388 */ /* 0x0001e80000000800 */
[----:B------:R0:W-:Y:S04]  /*0820*/  STS [R47+0x1000], R54 ;  /* 0x001000362f007388 */ /* 0x0001e80000000800 */
[----:B------:R0:W-:Y:S04]  /*0830*/  STS [R47+0x2000], R56 ;  /* 0x002000382f007388 */ /* 0x0001e80000000800 */
[----:B------:R0:W-:Y:S04]  /*0840*/  STS [R47+0x3000], R60 ;  /* 0x0030003c2f007388 */ /* 0x0001e80000000800 */
[----:B------:R0:W-:Y:S04]  /*0850*/  STS [R47+0x4000], R53 ;  /* 0x004000352f007388 */ /* 0x0001e80000000800 */
[----:B------:R0:W-:Y:S04]  /*0860*/  STS [R47+0x5000], R55 ;  /* 0x005000372f007388 */ /* 0x0001e80000000800 */
[----:B------:R0:W-:Y:S04]  /*0870*/  STS [R47+0x6000], R57 ;  /* 0x006000392f007388 */ /* 0x0001e80000000800 */
[----:B------:R0:W-:Y:S01]  /*0880*/  STS [R47+0x7000], R59 ;  /* 0x0070003b2f007388 */ /* 0x0001e20000000800 */
[----:B------:R-:W-:Y:S06]  /*0890*/  BAR.SYNC.DEFER_BLOCKING 0x0 ;  /* 0x0000000000007b1d */ /* 0x000fec0000010000 */
.L_x_0:
[----:B0-----:R-:W-:Y:S01]  /*08a0*/  LDS R59, [R42+-0x800] ;  /* 0xfff800002a3b7984 */ /* 0x001fe20000000800 */
[----:B------:R-:W-:-:S03]  /*08b0*/  UIADD3 UR4, UPT, UPT, UR4, 0x8, URZ ;  /* 0x0000000804047890 */ /* 0x000fc6000fffe0ff */
[----:B------:R-:W0:Y:S01]  /*08c0*/  LDS.64 R54, [R58+-0xf00] ;  /* 0xfff100003a367984 */ /* 0x000e220000000a00 */
[----:B------:R-:W-:-:S03]  /*08d0*/  UISETP.NE.AND UP0, UPT, UR4, 0x1e40, UPT ;  /* 0x00001e400400788c */ /* 0x000fc6000bf05270 */
[----:B------:R-:W1:Y:S04]  /*08e0*/  LDS.64 R44, [R58+-0x780] ;  /* 0xfff880003a2c7984 */ /* 0x000e680000000a00 */
[----:B------:R2:W3:Y:S04]  /*08f0*/  LDS R40, [R42] ;  /* 0x000000002a287984 */ /* 0x0004e80000000800 */
[----:B------:R-:W4:Y:S04]  /*0900*/  LDS.64 R46, [R58+-0x1e00] ;  /* 0xffe200003a2e7984 */ /* 0x000f280000000a00 */
[----:B------:R-:W5:Y:S01]  /*0910*/  LDS.64 R48, [R58+-0x1680] ;  /* 0xffe980003a307984 */ /* 0x000f620000000a00 */
[----:B--2---:R-:W-:-:S03]  /*0920*/  IADD3 R42, PT, PT, R42, 0x1000, RZ ;  /* 0x000010002a2a7810 */ /* 0x004fc60007ffe0ff */
[----:B------:R-:W2:Y:S04]  /*0930*/  LDS.64 R50, [R58] ;  /* 0x000000003a327984 */ /* 0x000ea80000000a00 */
[----:B------:R-:W2:Y:S04]  /*0940*/  LDS.64 R52, [R58+0x780] ;  /* 0x000780003a347984 */ /* 0x000ea80000000a00 */
[----:B------:R-:W2:Y:S01]  /*0950*/  LDS.64 R56, [R58+0x1680] ;  /* 0x001680003a387984 */ /* 0x000ea20000000a00 */
[C---:B0-----:R-:W-:Y:S01]  /*0960*/  FFMA R54, R59.reuse, R54, R27 ;  /* 0x000000363b367223 */ /* 0x041fe2000000001b */
[----:B-1----:R-:W-:-:S03]  /*0970*/  FFMA R21, R59, R44, R21 ;  /* 0x0000002c3b157223 */ /* 0x002fc60000000015 */
[C---:B---3--:R-:W-:Y:S01]  /*0980*/  FFMA R27, R40.reuse, R55, R54 ;  /* 0x00000037281b7223 */ /* 0x048fe20000000036 */
[----:B------:R-:W-:Y:S01]  /*0990*/  FFMA R21, R40, R45, R21 ;  /* 0x0000002d28157223 */ /* 0x000fe20000000015 */
[----:B------:R-:W0:Y:S01]  /*09a0*/  LDS.64 R54, [R58+0xf00] ;  /* 0x000f00003a367984 */ /* 0x000e220000000a00 */
[----:B----4-:R-:W-:-:S03]  /*09b0*/  FFMA R41, R46, R59, R41 ;  /* 0x0000003b2e297223 */ /* 0x010fc60000000029 */
[----:B------:R-:W1:Y:S01]  /*09c0*/  LDS.64 R44, [R58+-0x1d80] ;  /* 0xffe280003a2c7984 */ /* 0x000e620000000a00 */
[C---:B-----5:R-:W-:Y:S01]  /*09d0*/  FFMA R48, R59.reuse, R48, R33 ;  /* 0x000000303b307223 */ /* 0x060fe20000000021 */
[C---:B------:R-:W-:Y:S02]  /*09e0*/  FFMA R41, R40.reuse, R47, R41 ;  /* 0x0000002f28297223 */ /* 0x040fe40000000029 */
[----:B------:R-:W3:Y:S01]  /*09f0*/  LDS.64 R46, [R58+-0xe80] ;  /* 0xfff180003a2e7984 */ /* 0x000ee20000000a00 */
[C---:B--2---:R-:W-:Y:S01]  /*0a00*/  FFMA R15, R59.reuse, R50, R15 ;  /* 0x000000323b0f7223 */ /* 0x044fe2000000000f */
[C---:B------:R-:W-:Y:S02]  /*0a10*/  FFMA R33, R40.reuse, R49, R48 ;  /* 0x0000003128217223 */ /* 0x040fe40000000030 */
[----:B------:R-:W2:Y:S01]  /*0a20*/  LDS.64 R48, [R58+-0x1600] ;  /* 0xffea00003a307984 */ /* 0x000ea20000000a00 */
[----:B------:R-:W-:Y:S01]  /*0a30*/  FFMA R2, R59, R52, R2 ;  /* 0x000000343b027223 */ /* 0x000fe20000000002 */
[----:B------:R-:W-:-:S02]  /*0a40*/  FFMA R15, R40, R51, R15 ;  /* 0x00000033280f7223 */ /* 0x000fc4000000000f */
[----:B------:R-:W4:Y:S01]  /*0a50*/  LDS.64 R50, [R58+0x80] ;  /* 0x000080003a327984 */ /* 0x000f220000000a00 */
[----:B------:R-:W-:Y:S01]  /*0a60*/  FFMA R18, R59, R56, R18 ;  /* 0x000000383b127223 */ /* 0x000fe20000000012 */
[C---:B------:R-:W-:Y:S02]  /*0a70*/  FFMA R2, R40.reuse, R53, R2 ;  /* 0x0000003528027223 */ /* 0x040fe40000000002 */
[----:B------:R-:W5:Y:S01]  /*0a80*/  LDS.64 R52, [R58+-0x700] ;  /* 0xfff900003a347984 */ /* 0x000f620000000a00 */
[----:B------:R-:W-:-:S03]  /*0a90*/  FFMA R18, R40, R57, R18 ;  /* 0x0000003928127223 */ /* 0x000fc60000000012 */
[----:B------:R-:W5:Y:S01]  /*0aa0*/  LDS.64 R56, [R58+0x1700] ;  /* 0x001700003a387984 */ /* 0x000f620000000a00 */
[C---:B0-----:R-:W-:Y:S01]  /*0ab0*/  FFMA R10, R59.reuse, R54, R10 ;  /* 0x000000363b0a7223 */ /* 0x041fe2000000000a */
[----:B-1----:R-:W-:-:S03]  /*0ac0*/  FFMA R39, R59, R44, R39 ;  /* 0x0000002c3b277223 */ /* 0x002fc60000000027 */
[C---:B------:R-:W-:Y:S02]  /*0ad0*/  FFMA R10, R40.reuse, R55, R10 ;  /* 0x00000037280a7223 */ /* 0x040fe4000000000a */
[----:B------:R-:W0:Y:S01]  /*0ae0*/  LDS.64 R54, [R58+0xf80] ;  /* 0x000f80003a367984 */ /* 0x000e220000000a00 */
[C---:B------:R-:W-:Y:S01]  /*0af0*/  FFMA R39, R40.reuse, R45, R39 ;  /* 0x0000002d28277223 */ /* 0x040fe20000000027 */
[C---:B---3--:R-:W-:Y:S02]  /*0b00*/  FFMA R46, R59.reuse, R46, R7 ;  /* 0x0000002e3b2e7223 */ /* 0x048fe40000000007 */
[----:B------:R1:W3:Y:S02]  /*0b10*/  LDS.64 R44, [R58+0x800] ;  /* 0x000800003a2c7984 */ /* 0x0002e40000000a00 */
[----:B------:R-:W-:Y:S01]  /*0b20*/  FFMA R7, R40, R47, R46 ;  /* 0x0000002f28077223 */ /* 0x000fe2000000002e */
[C---:B--2---:R-:W-:Y:S01]  /*0b30*/  FFMA R9, R59.reuse, R48, R9 ;  /* 0x000000303b097223 */ /* 0x044fe20000000009 */
[----:B----4-:R-:W-:-:S03]  /*0b40*/  FFMA R50, R59, R50, R3 ;  /* 0x000000323b327223 */ /* 0x010fc60000000003 */
[----:B------:R-:W-:Y:S01]  /*0b50*/  FFMA R9, R40, R49, R9 ;  /* 0x0000003128097223 */ /* 0x000fe20000000009 */
[----:B-1----:R-:W-:Y:S01]  /*0b60*/  IADD3 R58, PT, PT, R58, 0x8, RZ ;  /* 0x000000083a3a7810 */ /* 0x002fe20007ffe0ff */
[C---:B-----5:R-:W-:Y:S01]  /*0b70*/  FFMA R52, R59.reuse, R52, R5 ;  /* 0x000000343b347223 */ /* 0x060fe20000000005 */
[C---:B------:R-:W-:Y:S01]  /*0b80*/  FFMA R3, R40.reuse, R51, R50 ;  /* 0x0000003328037223 */ /* 0x040fe20000000032 */
[C---:B------:R-:W-:Y:S02]  /*0b90*/  FFMA R20, R59.reuse, R56, R20 ;  /* 0x000000383b147223 */ /* 0x040fe40000000014 */
[C---:B------:R-:W-:Y:S02]  /*0ba0*/  FFMA R5, R40.reuse, R53, R52 ;  /* 0x0000003528057223 */ /* 0x040fe40000000034 */
[----:B------:R-:W-:Y:S01]  /*0bb0*/  FFMA R20, R40, R57, R20 ;  /* 0x0000003928147223 */ /* 0x000fe20000000014 */
[C---:B0-----:R-:W-:Y:S01]  /*0bc0*/  FFMA R12, R59.reuse, R54, R12 ;  /* 0x000000363b0c7223 */ /* 0x041fe2000000000c */
[----:B---3--:R-:W-:-:S03]  /*0bd0*/  FFMA R47, R59, R44, R4 ;  /* 0x0000002c3b2f7223 */ /* 0x008fc60000000004 */
[C---:B------:R-:W-:Y:S01]  /*0be0*/  FFMA R12, R40.reuse, R55, R12 ;  /* 0x00000037280c7223 */ /* 0x040fe2000000000c */
[----:B------:R-:W-:Y:S01]  /*0bf0*/  FFMA R4, R40, R45, R47 ;  /* 0x0000002d28047223 */ /* 0x000fe2000000002f */
[----:B------:R-:W-:Y:S06]  /*0c00*/  BRA.U UP0, `(.L_x_0) ;  /* 0xfffffffd00247547 */ /* 0x000fec000b83ffff */
[----:B------:R-:W-:-:S07]  /*0c10*/  MOV R60, RZ ;  /* 0x000000ff003c7202 */ /* 0x000fce0000000f00 */
.L_x_1:
[----:B------:R-:W-:Y:S02]  /*0c20*/  LEA R56, R60, R28, 0x9 ;  /* 0x0000001c3c387211 */ /* 0x000fe400078e48ff */
[----:B------:R-:W-:Y:S02]  /*0c30*/  IADD3 R58, PT, PT, R30, R60, RZ ;  /* 0x0000003c1e3a7210 */ /* 0x000fe40007ffe0ff */
[----:B------:R-:W-:Y:S02]  /*0c40*/  LEA R56, R56, R61, 0x2 ;  /* 0x0000003d38387211 */ /* 0x000fe400078e10ff */
[----:B------:R-:W-:Y:S02]  /*0c50*/  LEA R58, R58, R43, 0x2 ;  /* 0x0000002b3a3a7211 */ /* 0x000fe400078e10ff */
[----:B------:R-:W-:Y:S01]  /*0c60*/  IADD3 R60, PT, PT, R60, 0x2, RZ ;  /* 0x000000023c3c7810 */ /* 0x000fe20007ffe0ff */
[----:B------:R-:W-:Y:S03]  /*0c70*/  LDS R42, [R56] ;  /* 0x00000000382a7984 */ /* 0x000fe60000000800 */
[----:B------:R-:W-:Y:S01]  /*0c80*/  ISETP.NE.AND P0, PT, R60, 0x10, PT ;  /* 0x000000103c00780c */ /* 0x000fe20003f05270 */
[----:B------:R-:W0:Y:S04]  /*0c90*/  LDS.64 R54, [R58+0x1000] ;  /* 0x001000003a367984 */ /* 0x000e280000000a00 */
[----:B------:R-:W1:Y:S04]  /*0ca0*/  LDS R40, [R56+0x800] ;  /* 0x0008000038287984 */ /* 0x000e680000000800 */
[----:B------:R-:W2:Y:S04]  /*0cb0*/  LDS.64 R48, [R58+0x880] ;  /* 0x000880003a307984 */ /* 0x000ea80000000a00 */
[----:B------:R-:W3:Y:S04]  /*0cc0*/  LDS.64 R46, [R58+0x100] ;  /* 0x000100003a2e7984 */ /* 0x000ee80000000a00 */
[----:B------:R-:W4:Y:S04]  /*0cd0*/  LDS.64 R44, [R58+0x1780] ;  /* 0x001780003a2c7984 */ /* 0x000f280000000a00 */
[----:B------:R-:W5:Y:S04]  /*0ce0*/  LDS.64 R50, [R58+0x1f00] ;  /* 0x001f00003a327984 */ /* 0x000f680000000a00 */
[----:B------:R-:W5:Y:S04]  /*0cf0*/  LDS.64 R52, [R58+0x2680] ;  /* 0x002680003a347984 */ /* 0x000f680000000a00 */
[----:B------:R-:W5:Y:S01]  /*0d00*/  LDS.64 R56, [R58+0x3580] ;  /* 0x003580003a387984 */ /* 0x000f620000000a00 */
[----:B0-----:R-:W-:-:S04]  /*0d10*/  FFMA R54, R42, R54, R25 ;  /* 0x000000362a367223 */ /* 0x001fc80000000019 */
[----:B-1----:R-:W-:Y:S02]  /*0d20*/  FFMA R25, R40, R55, R54 ;  /* 0x0000003728197223 */ /* 0x002fe40000000036 */
[----:B------:R-:W0:Y:S01]  /*0d30*/  LDS.64 R54, [R58+0x2e00] ;  /* 0x002e00003a367984 */ /* 0x000e220000000a00 */
[----:B--2---:R-:W-:Y:S01]  /*0d40*/  FFMA R48, R42, R48, R31 ;  /* 0x000000302a307223 */ /* 0x004fe2000000001f */
[----:B---3--:R-:W-:-:S03]  /*0d50*/  FFMA R37, R46, R42, R37 ;  /* 0x0000002a2e257223 */ /* 0x008fc60000000025 */
[----:B------:R-:W-:Y:S02]  /*0d60*/  FFMA R31, R40, R49, R48 ;  /* 0x00000031281f7223 */ /* 0x000fe40000000030 */
[----:B------:R-:W1:Y:S01]  /*0d70*/  LDS.64 R48, [R58+0x1080] ;  /* 0x001080003a307984 */ /* 0x000e620000000a00 */
[----:B----4-:R-:W-:Y:S01]  /*0d80*/  FFMA R19, R42, R44, R19 ;  /* 0x0000002c2a137223 */ /* 0x010fe20000000013 */
[----:B------:R-:W-:Y:S02]  /*0d90*/  FFMA R37, R40, R47, R37 ;  /* 0x0000002f28257223 */ /* 0x000fe40000000025 */
[----:B------:R-:W2:Y:S01]  /*0da0*/  LDS.64 R46, [R58+0x900] ;  /* 0x000900003a2e7984 */ /* 0x000ea20000000a00 */
[----:B-----5:R-:W-:Y:S01]  /*0db0*/  FFMA R13, R42, R50, R13 ;  /* 0x000000322a0d7223 */ /* 0x020fe2000000000d */
[----:B------:R-:W-:Y:S02]  /*0dc0*/  FFMA R19, R40, R45, R19 ;  /* 0x0000002d28137223 */ /* 0x000fe40000000013 */
[----:B------:R-:W3:Y:S01]  /*0dd0*/  LDS.64 R44, [R58+0x180] ;  /* 0x000180003a2c7984 */ /* 0x000ee20000000a00 */
[----:B------:R-:W-:Y:S01]  /*0de0*/  FFMA R6, R42, R52, R6 ;  /* 0x000000342a067223 */ /* 0x000fe20000000006 */
[----:B------:R-:W-:-:S02]  /*0df0*/  FFMA R13, R40, R51, R13 ;  /* 0x00000033280d7223 */ /* 0x000fc4000000000d */
[----:B------:R-:W4:Y:S01]  /*0e00*/  LDS.64 R50, [R58+0x1800] ;  /* 0x001800003a327984 */ /* 0x000f220000000a00 */
[----:B------:R-:W-:Y:S01]  /*0e10*/  FFMA R22, R42, R56, R22 ;  /* 0x000000382a167223 */ /* 0x000fe20000000016 */
[C---:B------:R-:W-:Y:S02]  /*0e20*/  FFMA R6, R40.reuse, R53, R6 ;  /* 0x0000003528067223 */ /* 0x040fe40000000006 */
[----:B------:R-:W5:Y:S01]  /*0e30*/  LDS.64 R52, [R58+0x1f80] ;  /* 0x001f80003a347984 */ /* 0x000f620000000a00 */
[----:B------:R-:W-:-:S03]  /*0e40*/  FFMA R22, R40, R57, R22 ;  /* 0x0000003928167223 */ /* 0x000fc60000000016 */
[----:B------:R-:W5:Y:S01]  /*0e50*/  LDS.64 R56, [R58+0x2e80] ;  /* 0x002e80003a387984 */ /* 0x000f620000000a00 */
[----:B0-----:R-:W-:-:S04]  /*0e60*/  FFMA R14, R42, R54, R14 ;  /* 0x000000362a0e7223 */ /* 0x001fc8000000000e */
[----:B------:R-:W-:Y:S02]  /*0e70*/  FFMA R14, R40, R55, R14 ;  /* 0x00000037280e7223 */ /* 0x000fe4000000000e */
[----:B------:R-:W0:Y:S01]  /*0e80*/  LDS.64 R54, [R58+0x2700] ;  /* 0x002700003a367984 */ /* 0x000e220000000a00 */
[----:B-1----:R-:W-:-:S03]  /*0e90*/  FFMA R48, R42, R48, R23 ;  /* 0x000000302a307223 */ /* 0x002fc60000000017 */
[----:B------:R-:W1:Y:S01]  /*0ea0*/  LDS.64 R58, [R58+0x3600] ;  /* 0x003600003a3a7984 */ /* 0x000e620000000a00 */
[----:B--2---:R-:W-:Y:S01]  /*0eb0*/  FFMA R46, R42, R46, R29 ;  /* 0x0000002e2a2e7223 */ /* 0x004fe2000000001d */
[----:B------:R-:W-:Y:S01]  /*0ec0*/  FFMA R23, R40, R49, R48 ;  /* 0x0000003128177223 */ /* 0x000fe20000000030 */
[----:B---3--:R-:W-:Y:S02]  /*0ed0*/  FFMA R35, R42, R44, R35 ;  /* 0x0000002c2a237223 */ /* 0x008fe40000000023 */
[----:B------:R-:W-:Y:S01]  /*0ee0*/  FFMA R29, R40, R47, R46 ;  /* 0x0000002f281d7223 */ /* 0x000fe2000000002e */
[----:B----4-:R-:W-:Y:S01]  /*0ef0*/  FFMA R50, R42, R50, R17 ;  /* 0x000000322a327223 */ /* 0x010fe20000000011 */
[----:B------:R-:W-:Y:S01]  /*0f00*/  FFMA R35, R40, R45, R35 ;  /* 0x0000002d28237223 */ /* 0x000fe20000000023 */
[----:B-----5:R-:W-:Y:S02]  /*0f10*/  FFMA R11, R42, R52, R11 ;  /* 0x000000342a0b7223 */ /* 0x020fe4000000000b */
[----:B------:R-:W-:Y:S01]  /*0f20*/  FFMA R17, R40, R51, R50 ;  /* 0x0000003328117223 */ /* 0x000fe20000000032 */
[----:B------:R-:W-:Y:S01]  /*0f30*/  FFMA R16, R42, R56, R16 ;  /* 0x000000382a107223 */ /* 0x000fe20000000010 */
[----:B------:R-:W-:-:S03]  /*0f40*/  FFMA R11, R40, R53, R11 ;  /* 0x00000035280b7223 */ /* 0x000fc6000000000b */
[----:B------:R-:W-:Y:S01]  /*0f50*/  FFMA R16, R40, R57, R16 ;  /* 0x0000003928107223 */ /* 0x000fe20000000010 */
[C---:B0-----:R-:W-:Y:S01]  /*0f60*/  FFMA R8, R42.reuse, R54, R8 ;  /* 0x000000362a087223 */ /* 0x041fe20000000008 */
[----:B-1----:R-:W-:-:S03]  /*0f70*/  FFMA R24, R42, R58, R24 ;  /* 0x0000003a2a187223 */ /* 0x002fc60000000018 */
[C---:B------:R-:W-:Y:S01]  /*0f80*/  FFMA R8, R40.reuse, R55, R8 ;  /* 0x0000003728087223 */ /* 0x040fe20000000008 */
[----:B------:R-:W-:Y:S01]  /*0f90*/  FFMA R24, R40, R59, R24 ;  /* 0x0000003b28187223 */ /* 0x000fe20000000018 */
[----:B------:R-:W-:Y:S06]  /*0fa0*/  @P0 BRA `(.L_x_1) ;  /* 0xfffffffc001c0947 */ /* 0x000fec000383ffff */
[----:B------:R-:W-:-:S04]  /*0fb0*/  IADD3 R26, PT, PT, R26, 0x1, RZ ;  /* 0x000000011a1a7810 */ /* 0x000fc80007ffe0ff */
[----:B------:R-:W-:-:S13]  /*0fc0*/  ISETP.NE.AND P0, PT, R26, 0x10, PT ;  /* 0x000000101a00780c */ /* 0x000fda0003f05270 */
[----:B------:R-:W-:Y:S05]  /*0fd0*/  @P0 BRA `(.L_x_2) ;  /* 0xfffffff400600947 */ /* 0x000fea000383ffff */
[----:B------:R-:W0:Y:S02]  /*0fe0*/  LDC.64 R42, c[0x0][0x398] ;  /* 0x0000e600ff2a7b82 */ /* 0x000e240000000a00 */
[----:B0-----:R-:W-:-:S06]  /*0ff0*/  IMAD.WIDE.U32 R44, R28, 0x4, R42 ;  /* 0x000000041c2c7825 */ /* 0x001fcc00078e002a */
[----:B------:R-:W0:Y:S01]  /*1000*/  LDC.64 R42, c[0x0][0x390] ;  /* 0x0000e400ff2a7b82 */ /* 0x000e220000000a00 */
[----:B------:R-:W2:Y:S01]  /*1010*/  LDG.E.CONSTANT R44, desc[UR6][R44.64] ;  /* 0x000000062c2c7981 */ /* 0x000ea2000c1e9900 */
[----:B------:R-:W-:-:S04]  /*1020*/  SHF.L.U32 R26, R0, 0x2, RZ ;  /* 0x00000002001a7819 */ /* 0x000fc800000006ff */
[----:B------:R-:W-:-:S04]  /*1030*/  LOP3.LUT R47, R26, 0x800, RZ, 0xc0, !PT ;  /* 0x000008001a2f7812 */ /* 0x000fc800078ec0ff */
[----:B------:R-:W-:-:S05]  /*1040*/  LOP3.LUT R47, R47, 0x1ff, R0, 0xf8, !PT ;  /* 0x000001ff2f2f7812 */ /* 0x000fca00078ef800 */
[----:B0-----:R-:W-:-:S04]  /*1050*/  IMAD.WIDE.U32 R42, R47, 0x4, R42 ;  /* 0x000000042f2a7825 */ /* 0x001fc800078e002a */
[--C-:B--2---:R-:W-:Y:S01]  /*1060*/  FADD R41, R41, R44.reuse ;  /* 0x0000002c29297221 */ /* 0x104fe20000000000 */
[--C-:B------:R-:W-:Y:S01]  /*1070*/  FADD R33, R33, R44.reuse ;  /* 0x0000002c21217221 */ /* 0x100fe20000000000 */
        /* <DEDUP_REMOVED lines=29> */
[----:B------:R-:W-:Y:S01]  /*1250*/  FADD R24, R24, R44 ;  /* 0x0000002c18187221 */ /* 0x000fe20000000000 */
[----:B------:R-:W-:Y:S04]  /*1260*/  STG.E desc[UR6][R42.64], R41 ;  /* 0x000000292a007986 */ /* 0x000fe8000c101906 */
        /* <DEDUP_REMOVED lines=30> */
[----:B------:R-:W-:Y:S01]  /*1450*/  STG.E desc[UR6][R42.64+0x1d800], R24 ;  /* 0x01d800182a007986 */ /* 0x000fe2000c101906 */
[----:B------:R-:W-:Y:S05]  /*1460*/  EXIT ;  /* 0x000000000000794d */ /* 0x000fea0003800000 */
.L_x_3:
[----:B------:R-:W-:-:S00]  /*1470*/  BRA `(.L_x_3) ;  /* 0xfffffffc00fc7947 */ /* 0x000fc0000383ffff */
[----:B------:R-:W-:-:S00]  /*1480*/  NOP ;  /* 0x0000000000007918 */ /* 0x000fc00000000000 */
[----:B------:R-:W-:-:S00]  /*1490*/  NOP ;  /* 0x0000000000007918 */ /* 0x000fc00000000000 */
[----:B------:R-:W-:-:S00]  /*14a0*/  NOP ;  /* 0x0000000000007918 */ /* 0x000fc00000000000 */
[----:B------:R-:W-:-:S00]  /*14b0*/  NOP ;  /* 0x0000000000007918 */ /* 0x000fc00000000000 */
[----:B------:R-:W-:-:S00]  /*14c0*/  NOP ;  /* 0x0000000000007918 */ /* 0x000fc00000000000 */
[----:B------:R-:W-:-:S00]  /*14d0*/  NOP ;  /* 0x0000000000007918 */ /* 0x000fc00000000000 */
[----:B------:R-:W-:-:S00]  /*14e0*/  NOP ;  /* 0x0000000000007918 */ /* 0x000fc00000000000 */
[----:B------:R-:W-:-:S00]  /*14f0*/  NOP ;  /* 0x0000000000007918 */ /* 0x000fc00000000000 */
.L_x_4:


//--------------------- .nv.shared.my_kernel_kernel0 --------------------------
	.section	.nv.shared.my_kernel_kernel0,"aw",@nobits
	.sectionflags	@""
	.align	4
.nv.shared.my_kernel_kernel0:
	.zero		48192


//--------------------- .nv.shared.reserved.0     --------------------------
	.section	.nv.shared.reserved.0,"aw",@nobits
	.weak		__nv_reservedSMEM_offset_0_alias
	.size		__nv_reservedSMEM_offset_0_alias, 0, 64
	.other		__nv_reservedSMEM_offset_0_alias,@"STO_CUDA_RESERVED_SHARED STV_DEFAULT"
__nv_reservedSMEM_offset_0_alias:
	.zero		0
	.zero		64


//--------------------- .nv.constant0.my_kernel_kernel0 --------------------------
	.section	.nv.constant0.my_kernel_kernel0,"a",@progbits
	.sectionflags	@""
	.align	4
.nv.constant0.my_kernel_kernel0:
	.zero		928


//--------------------- SYMBOLS --------------------------

	.type		.nv.reservedSmem.offset0,@object
	.size		.nv.reservedSmem.offset0,0x4
	.type		.nv.reservedSmem.cap,@object
	.size		.nv.reservedSmem.cap,0x4
